//
// Generated by NVIDIA NVVM Compiler
//
// Compiler Build ID: CL-36424714
// Cuda compilation tools, release 13.0, V13.0.88
// Based on NVVM 20.0.0
//

.version 9.0
.target sm_100
.address_size 64

	// .globl	_Z16dotProductKernelPfS_S_Pii

.visible .entry _Z16dotProductKernelPfS_S_Pii(
	.param .u64 .ptr .align 1 _Z16dotProductKernelPfS_S_Pii_param_0,
	.param .u64 .ptr .align 1 _Z16dotProductKernelPfS_S_Pii_param_1,
	.param .u64 .ptr .align 1 _Z16dotProductKernelPfS_S_Pii_param_2,
	.param .u64 .ptr .align 1 _Z16dotProductKernelPfS_S_Pii_param_3,
	.param .u32 _Z16dotProductKernelPfS_S_Pii_param_4
)
{
	.reg .pred 	%p<10>;
	.reg .b32 	%r<16>;
	.reg .b32 	%f<36>;
	.reg .b64 	%rd<13>;
	.reg .b64 	%fd<3>;

	ld.param.u64 	%rd2, [_Z16dotProductKernelPfS_S_Pii_param_0];
	ld.param.u64 	%rd3, [_Z16dotProductKernelPfS_S_Pii_param_1];
	ld.param.u64 	%rd4, [_Z16dotProductKernelPfS_S_Pii_param_2];
	ld.param.u32 	%r3, [_Z16dotProductKernelPfS_S_Pii_param_4];
	cvta.to.global.u64 	%rd5, %rd4;
	mov.u32 	%r4, %ntid.x;
	mov.u32 	%r5, %ctaid.x;
	mov.u32 	%r6, %tid.x;
	mad.lo.s32 	%r7, %r4, %r5, %r6;
	mov.u32 	%r8, %ntid.y;
	mov.u32 	%r9, %ctaid.y;
	mov.u32 	%r10, %tid.y;
	mad.lo.s32 	%r11, %r8, %r9, %r10;
	setp.gt.s32 	%p1, %r7, %r3;
	setp.le.s32 	%p2, %r11, %r7;
	mad.lo.s32 	%r12, %r3, %r7, %r11;
	mul.wide.s32 	%rd6, %r12, 4;
	add.s64 	%rd1, %rd5, %rd6;
	or.pred  	%p3, %p1, %p2;
	@%p3 bra 	$L__BB0_2;
	cvta.to.global.u64 	%rd7, %rd2;
	cvta.to.global.u64 	%rd8, %rd3;
	mul.lo.s32 	%r13, %r7, 3;
	mul.wide.s32 	%rd9, %r13, 4;
	add.s64 	%rd10, %rd7, %rd9;
	ld.global.f32 	%f1, [%rd10];
	mul.lo.s32 	%r14, %r11, 3;
	mul.wide.u32 	%rd11, %r14, 4;
	add.s64 	%rd12, %rd8, %rd11;
	ld.global.f32 	%f2, [%rd12];
	ld.global.f32 	%f3, [%rd10+4];
	ld.global.f32 	%f4, [%rd12+4];
	mul.f32 	%f5, %f3, %f4;
	fma.rn.f32 	%f6, %f1, %f2, %f5;
	ld.global.f32 	%f7, [%rd10+8];
	ld.global.f32 	%f8, [%rd12+8];
	fma.rn.f32 	%f9, %f7, %f8, %f6;
	abs.f32 	%f10, %f9;
	fma.rn.f32 	%f11, %f10, 0fBF000000, 0f3F000000;
	rsqrt.approx.ftz.f32 	%f12, %f11;
	mul.f32 	%f13, %f12, %f11;
	mul.f32 	%f14, %f12, 0fBF000000;
	fma.rn.f32 	%f15, %f13, %f14, 0f3F000000;
	fma.rn.f32 	%f16, %f13, %f15, %f13;
	setp.eq.f32 	%p4, %f10, 0f3F800000;
	selp.f32 	%f17, 0f00000000, %f16, %p4;
	setp.gt.f32 	%p5, %f10, 0f3F0F5C29;
	selp.f32 	%f18, %f17, %f10, %p5;
	copysign.f32 	%f19, %f9, %f18;
	mul.f32 	%f20, %f19, %f19;
	fma.rn.f32 	%f21, %f20, 0f3D10ECEF, 0f3C8B1ABB;
	fma.rn.f32 	%f22, %f21, %f20, 0f3CFC028C;
	fma.rn.f32 	%f23, %f22, %f20, 0f3D372139;
	fma.rn.f32 	%f24, %f23, %f20, 0f3D9993DB;
	fma.rn.f32 	%f25, %f24, %f20, 0f3E2AAAC6;
	mul.f32 	%f26, %f20, %f25;
	fma.rn.f32 	%f27, %f26, %f19, %f19;
	neg.f32 	%f28, %f27;
	selp.f32 	%f29, %f27, %f28, %p5;
	fma.rn.f32 	%f30, 0f3F6EE581, 0f3FD774EB, %f29;
	setp.gt.f32 	%p6, %f9, 0f3F0F5C29;
	selp.f32 	%f31, %f27, %f30, %p6;
	add.f32 	%f32, %f31, %f31;
	selp.f32 	%f33, %f32, %f31, %p5;
	abs.f32 	%f34, %f33;
	cvt.f64.f32 	%fd1, %f34;
	div.rn.f64 	%fd2, %fd1, 0d3F91DF46A2529D39;
	cvt.rn.f32.f64 	%f35, %fd2;
	st.global.f32 	[%rd1], %f35;
$L__BB0_2:
	setp.gt.s32 	%p7, %r7, %r3;
	setp.gt.s32 	%p8, %r11, %r7;
	or.pred  	%p9, %p7, %p8;
	@%p9 bra 	$L__BB0_4;
	mov.b32 	%r15, -1011613696;
	st.global.u32 	[%rd1], %r15;
$L__BB0_4:
	ret;

}


// ===== COMPILED SASS (sm_100) =====

	.target	sm_100

	.elftype	@"ET_EXEC"


//--------------------- .note.nv.tkinfo           --------------------------
	.section	.note.nv.tkinfo,"",@"SHT_NOTE"
	.sectionflags	@"SHF_NOTE_NV_TKINFO"
	.tkinfo
        /*0018*/ 	.word	0x00000002
        /*0030*/ 	.string	""
        /*0030*/ 	.string	"ptxas"
        /*0030*/ 	.string	"Cuda compilation tools, release 13.0, V13.0.88"
        /*0030*/ 	.string	"Build cuda_13.0.r13.0/compiler.36424714_0"
        /*0030*/ 	.string	"-arch sm_100 -m 64 "



//--------------------- .note.nv.cuinfo           --------------------------
	.section	.note.nv.cuinfo,"",@"SHT_NOTE"
	.sectionflags	@"SHF_NOTE_NV_CUINFO"
        /*0018*/ 	.short	0x0002
        /*001a*/ 	.short	0x0064
        /*001c*/ 	.short	0x0082
	.zero		2


//--------------------- .nv.info                  --------------------------
	.section	.nv.info,"",@"SHT_CUDA_INFO"
	.align	4


	//----- nvinfo : EIATTR_REGCOUNT
	.align		4
        /*0000*/ 	.byte	0x04, 0x2f
        /*0002*/ 	.short	(.L_1 - .L_0)
	.align		4
.L_0:
        /*0004*/ 	.word	index@(_Z16dotProductKernelPfS_S_Pii)
        /*0008*/ 	.word	0x0000001a


	//----- nvinfo : EIATTR_FRAME_SIZE
	.align		4
.L_1:
        /*000c*/ 	.byte	0x04, 0x11
        /*000e*/ 	.short	(.L_3 - .L_2)
	.align		4
.L_2:
        /*0010*/ 	.word	index@($__internal_0_$__cuda_sm20_div_rn_f64_full)
        /*0014*/ 	.word	0x00000000


	//----- nvinfo : EIATTR_FRAME_SIZE
	.align		4
.L_3:
        /*0018*/ 	.byte	0x04, 0x11
        /*001a*/ 	.short	(.L_5 - .L_4)
	.align		4
.L_4:
        /*001c*/ 	.word	index@(_Z16dotProductKernelPfS_S_Pii)
        /*0020*/ 	.word	0x00000000


	//----- nvinfo : EIATTR_MIN_STACK_SIZE
	.align		4
.L_5:
        /*0024*/ 	.byte	0x04, 0x12
        /*0026*/ 	.short	(.L_7 - .L_6)
	.align		4
.L_6:
        /*0028*/ 	.word	index@(_Z16dotProductKernelPfS_S_Pii)
        /*002c*/ 	.word	0x00000000
.L_7:


//--------------------- .nv.compat                --------------------------
	.section	.nv.compat,"",@"SHT_CUDA_COMPAT_INFO"
	.align	4
        /*0000*/ 	.byte	0x02, 0x09, 0x00, 0x00, 0x02, 0x02, 0x01, 0x00, 0x02, 0x05, 0x05, 0x00, 0x03, 0x07, 0x01, 0x01
        /*0010*/ 	.byte	0x02, 0x03, 0x00, 0x00, 0x02, 0x06, 0x01, 0x00, 0x04, 0x0b, 0x08, 0x00, 0x01, 0x00, 0x00, 0x00
        /*0020*/ 	.byte	0x00, 0x00, 0x00, 0x00


//--------------------- .nv.info._Z16dotProductKernelPfS_S_Pii --------------------------
	.section	.nv.info._Z16dotProductKernelPfS_S_Pii,"",@"SHT_CUDA_INFO"
	.sectionflags	@""
	.align	4


	//----- nvinfo : EIATTR_CUDA_API_VERSION
	.align		4
        /*0000*/ 	.byte	0x04, 0x37
        /*0002*/ 	.short	(.L_9 - .L_8)
.L_8:
        /*0004*/ 	.word	0x00000082


	//----- nvinfo : EIATTR_KPARAM_INFO
	.align		4
.L_9:
        /*0008*/ 	.byte	0x04, 0x17
        /*000a*/ 	.short	(.L_11 - .L_10)
.L_10:
        /*000c*/ 	.word	0x00000000
        /*0010*/ 	.short	0x0004
        /*0012*/ 	.short	0x0020
        /*0014*/ 	.byte	0x00, 0xf0, 0x11, 0x00


	//----- nvinfo : EIATTR_KPARAM_INFO
	.align		4
.L_11:
        /*0018*/ 	.byte	0x04, 0x17
        /*001a*/ 	.short	(.L_13 - .L_12)
.L_12:
        /*001c*/ 	.word	0x00000000
        /*0020*/ 	.short	0x0003
        /*0022*/ 	.short	0x0018
        /*0024*/ 	.byte	0x00, 0xf5, 0x21, 0x00


	//----- nvinfo : EIATTR_KPARAM_INFO
	.align		4
.L_13:
        /*0028*/ 	.byte	0x04, 0x17
        /*002a*/ 	.short	(.L_15 - .L_14)
.L_14:
        /*002c*/ 	.word	0x00000000
        /*0030*/ 	.short	0x0002
        /*0032*/ 	.short	0x0010
        /*0034*/ 	.byte	0x00, 0xf5, 0x21, 0x00


	//----- nvinfo : EIATTR_KPARAM_INFO
	.align		4
.L_15:
        /*0038*/ 	.byte	0x04, 0x17
        /*003a*/ 	.short	(.L_17 - .L_16)
.L_16:
        /*003c*/ 	.word	0x00000000
        /*0040*/ 	.short	0x0001
        /*0042*/ 	.short	0x0008
        /*0044*/ 	.byte	0x00, 0xf5, 0x21, 0x00


	//----- nvinfo : EIATTR_KPARAM_INFO
	.align		4
.L_17:
        /*0048*/ 	.byte	0x04, 0x17
        /*004a*/ 	.short	(.L_19 - .L_18)
.L_18:
        /*004c*/ 	.word	0x00000000
        /*0050*/ 	.short	0x0000
        /*0052*/ 	.short	0x0000
        /*0054*/ 	.byte	0x00, 0xf5, 0x21, 0x00


	//----- nvinfo : EIATTR_SPARSE_MMA_MASK
	.align		4
.L_19:
        /*0058*/ 	.byte	0x03, 0x50
        /*005a*/ 	.short	0x0000


	//----- nvinfo : EIATTR_MAXREG_COUNT
	.align		4
        /*005c*/ 	.byte	0x03, 0x1b
        /*005e*/ 	.short	0x00ff


	//----- nvinfo : EIATTR_MERCURY_ISA_VERSION
	.align		4
        /*0060*/ 	.byte	0x03, 0x5f
        /*0062*/ 	.short	0x0101


	//----- nvinfo : EIATTR_VRC_CTA_INIT_COUNT
	.align		4
        /*0064*/ 	.byte	0x02, 0x4a
	.zero		1
	.zero		1


	//----- nvinfo : EIATTR_EXIT_INSTR_OFFSETS
	.align		4
        /*0068*/ 	.byte	0x04, 0x1c
        /*006a*/ 	.short	(.L_21 - .L_20)


	//   ....[0]....
.L_20:
        /*006c*/ 	.word	0x00000580


	//   ....[1]....
        /*0070*/ 	.word	0x000005b0


	//----- nvinfo : EIATTR_CRS_STACK_SIZE
	.align		4
.L_21:
        /*0074*/ 	.byte	0x04, 0x1e
        /*0076*/ 	.short	(.L_23 - .L_22)
.L_22:
        /*0078*/ 	.word	0x00000000


	//----- nvinfo : EIATTR_CBANK_PARAM_SIZE
	.align		4
.L_23:
        /*007c*/ 	.byte	0x03, 0x19
        /*007e*/ 	.short	0x0024


	//----- nvinfo : EIATTR_PARAM_CBANK
	.align		4
        /*0080*/ 	.byte	0x04, 0x0a
        /*0082*/ 	.short	(.L_25 - .L_24)
	.align		4
.L_24:
        /*0084*/ 	.word	index@(.nv.constant0._Z16dotProductKernelPfS_S_Pii)
        /*0088*/ 	.short	0x0380
        /*008a*/ 	.short	0x0024


	//----- nvinfo : EIATTR_SW_WAR
	.align		4
.L_25:
        /*008c*/ 	.byte	0x04, 0x36
        /*008e*/ 	.short	(.L_27 - .L_26)
.L_26:
        /*0090*/ 	.word	0x00000008
.L_27:


//--------------------- .nv.callgraph             --------------------------
	.section	.nv.callgraph,"",@"SHT_CUDA_CALLGRAPH"
	.align	4
	.sectionentsize	8
	.align		4
        /*0000*/ 	.word	0x00000000
	.align		4
        /*0004*/ 	.word	0xffffffff
	.align		4
        /*0008*/ 	.word	0x00000000
	.align		4
        /*000c*/ 	.word	0xfffffffe
	.align		4
        /*0010*/ 	.word	0x00000000
	.align		4
        /*0014*/ 	.word	0xfffffffd
	.align		4
        /*0018*/ 	.word	0x00000000
	.align		4
        /*001c*/ 	.word	0xfffffffc


//--------------------- .text._Z16dotProductKernelPfS_S_Pii --------------------------
	.section	.text._Z16dotProductKernelPfS_S_Pii,"ax",@progbits
	.align	128
        .global         _Z16dotProductKernelPfS_S_Pii
        .type           _Z16dotProductKernelPfS_S_Pii,@function
        .size           _Z16dotProductKernelPfS_S_Pii,(.L_x_9 - _Z16dotProductKernelPfS_S_Pii)
        .other          _Z16dotProductKernelPfS_S_Pii,@"STO_CUDA_ENTRY STV_DEFAULT"
_Z16dotProductKernelPfS_S_Pii:
.text._Z16dotProductKernelPfS_S_Pii:
[----:B------:R-:W-:Y:S01]  /*0000*/  LDC R1, c[0x0][0x37c] ;  /* 0x0000df00ff017b82 */ /* 0x000fe20000000800 */
[----:B------:R-:W0:Y:S01]  /*0010*/  S2R R0, SR_CTAID.X ;  /* 0x0000000000007919 */ /* 0x000e220000002500 */
[----:B------:R-:W0:Y:S06]  /*0020*/  LDCU UR4, c[0x0][0x360] ;  /* 0x00006c00ff0477ac */ /* 0x000e2c0008000800 */
[----:B------:R-:W1:Y:S01]  /*0030*/  LDC.64 R4, c[0x0][0x390] ;  /* 0x0000e400ff047b82 */ /* 0x000e620000000a00 */
[----:B------:R-:W-:Y:S01]  /*0040*/  BSSY.RECONVERGENT B0, `(.L_x_0) ;  /* 0x0000050000007945 */ /* 0x000fe20003800200 */
[----:B------:R-:W0:Y:S01]  /*0050*/  S2R R3, SR_TID.X ;  /* 0x0000000000037919 */ /* 0x000e220000002100 */
[----:B------:R-:W2:Y:S01]  /*0060*/  LDCU UR5, c[0x0][0x364] ;  /* 0x00006c80ff0577ac */ /* 0x000ea20008000800 */
[----:B------:R-:W2:Y:S01]  /*0070*/  S2R R7, SR_CTAID.Y ;  /* 0x0000000000077919 */ /* 0x000ea20000002600 */
[----:B------:R-:W3:Y:S01]  /*0080*/  LDCU UR6, c[0x0][0x3a0] ;  /* 0x00007400ff0677ac */ /* 0x000ee20008000800 */
[----:B------:R-:W2:Y:S01]  /*0090*/  S2R R2, SR_TID.Y ;  /* 0x0000000000027919 */ /* 0x000ea20000002200 */
[----:B0-----:R-:W-:-:S02]  /*00a0*/  IMAD R0, R0, UR4, R3 ;  /* 0x0000000400007c24 */ /* 0x001fc4000f8e0203 */
[----:B--2---:R-:W-:Y:S01]  /*00b0*/  IMAD R7, R7, UR5, R2 ;  /* 0x0000000507077c24 */ /* 0x004fe2000f8e0202 */
[----:B------:R-:W0:Y:S03]  /*00c0*/  LDCU.64 UR4, c[0x0][0x358] ;  /* 0x00006b00ff0477ac */ /* 0x000e260008000a00 */
[----:B---3--:R-:W-:Y:S01]  /*00d0*/  IMAD R3, R0, UR6, R7 ;  /* 0x0000000600037c24 */ /* 0x008fe2000f8e0207 */
[----:B------:R-:W-:-:S03]  /*00e0*/  ISETP.GT.AND P0, PT, R7, R0, PT ;  /* 0x000000000700720c */ /* 0x000fc60003f04270 */
[----:B-1----:R-:W-:Y:S01]  /*00f0*/  IMAD.WIDE R4, R3, 0x4, R4 ;  /* 0x0000000403047825 */ /* 0x002fe200078e0204 */
[----:B------:R-:W-:-:S13]  /*0100*/  ISETP.GT.OR P0, PT, R0, UR6, !P0 ;  /* 0x0000000600007c0c */ /* 0x000fda000c704670 */
[----:B0-----:R-:W-:Y:S05]  /*0110*/  @P0 BRA `(.L_x_1) ;  /* 0x0000000400080947 */ /* 0x001fea0003800000 */
[----:B------:R-:W0:Y:S01]  /*0120*/  LDC.64 R2, c[0x0][0x380] ;  /* 0x0000e000ff027b82 */ /* 0x000e220000000a00 */
[----:B------:R-:W-:Y:S02]  /*0130*/  IMAD R11, R0, 0x3, RZ ;  /* 0x00000003000b7824 */ /* 0x000fe400078e02ff */
[----:B------:R-:W-:-:S05]  /*0140*/  IMAD R13, R7, 0x3, RZ ;  /* 0x00000003070d7824 */ /* 0x000fca00078e02ff */
[----:B------:R-:W1:Y:S01]  /*0150*/  LDC.64 R8, c[0x0][0x388] ;  /* 0x0000e200ff087b82 */ /* 0x000e620000000a00 */
[----:B0-----:R-:W-:-:S05]  /*0160*/  IMAD.WIDE R2, R11, 0x4, R2 ;  /* 0x000000040b027825 */ /* 0x001fca00078e0202 */
[----:B------:R-:W2:Y:S01]  /*0170*/  LDG.E R10, desc[UR4][R2.64+0x4] ;  /* 0x00000404020a7981 */ /* 0x000ea2000c1e1900 */
[----:B-1----:R-:W-:-:S03]  /*0180*/  IMAD.WIDE.U32 R8, R13, 0x4, R8 ;  /* 0x000000040d087825 */ /* 0x002fc600078e0008 */
[----:B------:R-:W3:Y:S04]  /*0190*/  LDG.E R6, desc[UR4][R2.64] ;  /* 0x0000000402067981 */ /* 0x000ee8000c1e1900 */
[----:B------:R-:W2:Y:S04]  /*01a0*/  LDG.E R13, desc[UR4][R8.64+0x4] ;  /* 0x00000404080d7981 */ /* 0x000ea8000c1e1900 */
[----:B------:R-:W3:Y:S04]  /*01b0*/  LDG.E R11, desc[UR4][R8.64] ;  /* 0x00000004080b7981 */ /* 0x000ee8000c1e1900 */
[----:B------:R0:W4:Y:S04]  /*01c0*/  LDG.E R15, desc[UR4][R2.64+0x8] ;  /* 0x00000804020f7981 */ /* 0x000128000c1e1900 */
[----:B------:R1:W4:Y:S01]  /*01d0*/  LDG.E R12, desc[UR4][R8.64+0x8] ;  /* 0x00000804080c7981 */ /* 0x000322000c1e1900 */
[----:B0-----:R-:W-:Y:S01]  /*01e0*/  IMAD.MOV.U32 R2, RZ, RZ, 0x3d10ecef ;  /* 0x3d10ecefff027424 */ /* 0x001fe200078e00ff */
[----:B-1----:R-:W-:Y:S01]  /*01f0*/  MUFU.RCP64H R9, 0.017453283071517944336 ;  /* 0x3f91df4600097908 */ /* 0x002fe20000001800 */
[----:B------:R-:W-:Y:S01]  /*0200*/  HFMA2 R3, -RZ, RZ, 1.8916015625, -465.5 ;  /* 0x3f91df46ff037431 */ /* 0x000fe200000001ff */
[----:B------:R-:W-:Y:S01]  /*0210*/  BSSY.RECONVERGENT B1, `(.L_x_2) ;  /* 0x0000030000017945 */ /* 0x000fe20003800200 */
[----:B--2---:R-:W-:-:S04]  /*0220*/  FMUL R13, R10, R13 ;  /* 0x0000000d0a0d7220 */ /* 0x004fc80000400000 */
[----:B---3--:R-:W-:Y:S01]  /*0230*/  FFMA R6, R6, R11, R13 ;  /* 0x0000000b06067223 */ /* 0x008fe2000000000d */
[----:B------:R-:W-:-:S03]  /*0240*/  IMAD.MOV.U32 R11, RZ, RZ, 0x3f000000 ;  /* 0x3f000000ff0b7424 */ /* 0x000fc600078e00ff */
[----:B----4-:R-:W-:-:S04]  /*0250*/  FFMA R6, R15, R12, R6 ;  /* 0x0000000c0f067223 */ /* 0x010fc80000000006 */
[----:B------:R-:W-:-:S04]  /*0260*/  FFMA R10, |R6|, -R11, 0.5 ;  /* 0x3f000000060a7423 */ /* 0x000fc80000000a0b */
[----:B------:R-:W0:Y:S01]  /*0270*/  MUFU.RSQ R11, R10 ;  /* 0x0000000a000b7308 */ /* 0x000e220000001400 */
[C---:B------:R-:W-:Y:S02]  /*0280*/  FSETP.NEU.AND P1, PT, |R6|.reuse, 1, PT ;  /* 0x3f8000000600780b */ /* 0x040fe40003f2d200 */
[----:B------:R-:W-:Y:S01]  /*0290*/  FSETP.GT.AND P0, PT, |R6|, 0.56000000238418579102, PT ;  /* 0x3f0f5c290600780b */ /* 0x000fe20003f04200 */
[----:B0-----:R-:W-:Y:S01]  /*02a0*/  FMUL R12, R10, R11 ;  /* 0x0000000b0a0c7220 */ /* 0x001fe20000400000 */
[----:B------:R-:W-:-:S04]  /*02b0*/  FMUL R11, R11, -0.5 ;  /* 0xbf0000000b0b7820 */ /* 0x000fc80000400000 */
[----:B------:R-:W-:-:S04]  /*02c0*/  FFMA R11, R12, R11, 0.5 ;  /* 0x3f0000000c0b7423 */ /* 0x000fc8000000000b */
[----:B------:R-:W-:-:S05]  /*02d0*/  FFMA R11, R12, R11, R12 ;  /* 0x0000000b0c0b7223 */ /* 0x000fca000000000c */
[----:B------:R-:W-:-:S04]  /*02e0*/  FSEL R11, R11, RZ, P1 ;  /* 0x000000ff0b0b7208 */ /* 0x000fc80000800000 */
[----:B------:R-:W-:-:S04]  /*02f0*/  FSEL R11, R11, |R6|, P0 ;  /* 0x400000060b0b7208 */ /* 0x000fc80000000000 */
[----:B------:R-:W-:-:S05]  /*0300*/  LOP3.LUT R12, R11, 0x80000000, R6, 0xb8, !PT ;  /* 0x800000000b0c7812 */ /* 0x000fca00078eb806 */
[----:B------:R-:W-:-:S04]  /*0310*/  FMUL R13, R12, R12 ;  /* 0x0000000c0c0d7220 */ /* 0x000fc80000400000 */
[----:B------:R-:W-:-:S04]  /*0320*/  FFMA R2, R13, R2, 0.016980519518256187439 ;  /* 0x3c8b1abb0d027423 */ /* 0x000fc80000000002 */
[----:B------:R-:W-:-:S04]  /*0330*/  FFMA R2, R13, R2, 0.030762933194637298584 ;  /* 0x3cfc028c0d027423 */ /* 0x000fc80000000002 */
[----:B------:R-:W-:Y:S01]  /*0340*/  FFMA R8, R13, R2, 0.044709417968988418579 ;  /* 0x3d3721390d087423 */ /* 0x000fe20000000002 */
[----:B------:R-:W-:-:S03]  /*0350*/  IMAD.MOV.U32 R2, RZ, RZ, -0x5dad62c7 ;  /* 0xa2529d39ff027424 */ /* 0x000fc600078e00ff */
[----:B------:R-:W-:Y:S01]  /*0360*/  FFMA R10, R13, R8, 0.074989043176174163818 ;  /* 0x3d9993db0d0a7423 */ /* 0x000fe20000000008 */
[----:B------:R-:W-:-:S03]  /*0370*/  IMAD.MOV.U32 R8, RZ, RZ, 0x1 ;  /* 0x00000001ff087424 */ /* 0x000fc600078e00ff */
[----:B------:R-:W-:-:S03]  /*0380*/  FFMA R14, R13, R10, 0.16666707396507263184 ;  /* 0x3e2aaac60d0e7423 */ /* 0x000fc6000000000a */
[----:B------:R-:W-:Y:S01]  /*0390*/  DFMA R10, R8, -R2, 1 ;  /* 0x3ff00000080a742b */ /* 0x000fe20000000802 */
[----:B------:R-:W-:Y:S01]  /*03a0*/  FMUL R13, R13, R14 ;  /* 0x0000000e0d0d7220 */ /* 0x000fe20000400000 */
[----:B------:R-:W-:-:S03]  /*03b0*/  FSETP.GT.AND P1, PT, R6, 0.56000000238418579102, PT ;  /* 0x3f0f5c290600780b */ /* 0x000fc60003f24000 */
[----:B------:R-:W-:-:S03]  /*03c0*/  FFMA R6, R12, R13, R12 ;  /* 0x0000000d0c067223 */ /* 0x000fc6000000000c */
[----:B------:R-:W-:Y:S01]  /*03d0*/  DFMA R10, R10, R10, R10 ;  /* 0x0000000a0a0a722b */ /* 0x000fe2000000000a */
[----:B------:R-:W-:Y:S01]  /*03e0*/  IMAD.MOV.U32 R13, RZ, RZ, 0x3fd774eb ;  /* 0x3fd774ebff0d7424 */ /* 0x000fe200078e00ff */
[----:B------:R-:W-:-:S05]  /*03f0*/  FSEL R12, R6, -R6, P0 ;  /* 0x80000006060c7208 */ /* 0x000fca0000000000 */
[----:B------:R-:W-:Y:S01]  /*0400*/  @!P1 FFMA R6, R13, 0.93318945169448852539, R12 ;  /* 0x3f6ee5810d069823 */ /* 0x000fe2000000000c */
[----:B------:R-:W-:-:S03]  /*0410*/  DFMA R10, R8, R10, R8 ;  /* 0x0000000a080a722b */ /* 0x000fc60000000008 */
[----:B------:R-:W-:-:S04]  /*0420*/  @P0 FADD R6, R6, R6 ;  /* 0x0000000606060221 */ /* 0x000fc80000000000 */
[----:B------:R-:W0:Y:S01]  /*0430*/  F2F.F64.F32 R8, |R6| ;  /* 0x4000000600087310 */ /* 0x000e220000201800 */
[----:B------:R-:W-:-:S08]  /*0440*/  DFMA R12, R10, -R2, 1 ;  /* 0x3ff000000a0c742b */ /* 0x000fd00000000802 */
[----:B------:R-:W-:-:S08]  /*0450*/  DFMA R12, R10, R12, R10 ;  /* 0x0000000c0a0c722b */ /* 0x000fd0000000000a */
[----:B0-----:R-:W-:-:S08]  /*0460*/  DMUL R10, R8, R12 ;  /* 0x0000000c080a7228 */ /* 0x001fd00000000000 */
[----:B------:R-:W-:-:S08]  /*0470*/  DFMA R2, R10, -R2, R8 ;  /* 0x800000020a02722b */ /* 0x000fd00000000008 */
[----:B------:R-:W-:Y:S01]  /*0480*/  DFMA R2, R12, R2, R10 ;  /* 0x000000020c02722b */ /* 0x000fe2000000000a */
[----:B------:R-:W-:-:S09]  /*0490*/  FSETP.GEU.AND P1, PT, |R9|, 6.5827683646048100446e-37, PT ;  /* 0x036000000900780b */ /* 0x000fd20003f2e200 */
[----:B------:R-:W-:-:S05]  /*04a0*/  FFMA R10, RZ, 1.1396262645721435547, R3 ;  /* 0x3f91df46ff0a7823 */ /* 0x000fca0000000003 */
[----:B------:R-:W-:-:S13]  /*04b0*/  FSETP.GT.AND P0, PT, |R10|, 1.469367938527859385e-39, PT ;  /* 0x001000000a00780b */ /* 0x000fda0003f04200 */
[----:B------:R-:W-:Y:S05]  /*04c0*/  @P0 BRA P1, `(.L_x_3) ;  /* 0x0000000000100947 */ /* 0x000fea0000800000 */
[----:B------:R-:W-:-:S07]  /*04d0*/  MOV R6, 0x4f0 ;  /* 0x000004f000067802 */ /* 0x000fce0000000f00 */
[----:B------:R-:W-:Y:S05]  /*04e0*/  CALL.REL.NOINC `($__internal_0_$__cuda_sm20_div_rn_f64_full) ;  /* 0x0000000000347944 */ /* 0x000fea0003c00000 */
[----:B------:R-:W-:Y:S01]  /*04f0*/  IMAD.MOV.U32 R2, RZ, RZ, R12 ;  /* 0x000000ffff027224 */ /* 0x000fe200078e000c */
[----:B------:R-:W-:-:S07]  /*0500*/  MOV R3, R13 ;  /* 0x0000000d00037202 */ /* 0x000fce0000000f00 */
.L_x_3:
[----:B------:R-:W-:Y:S05]  /*0510*/  BSYNC.RECONVERGENT B1 ;  /* 0x0000000000017941 */ /* 0x000fea0003800200 */
.L_x_2:
[----:B------:R-:W0:Y:S02]  /*0520*/  F2F.F32.F64 R3, R2 ;  /* 0x0000000200037310 */ /* 0x000e240000301000 */
[----:B0-----:R0:W-:Y:S02]  /*0530*/  STG.E desc[UR4][R4.64], R3 ;  /* 0x0000000304007986 */ /* 0x0011e4000c101904 */
.L_x_1:
[----:B------:R-:W-:Y:S05]  /*0540*/  BSYNC.RECONVERGENT B0 ;  /* 0x0000000000007941 */ /* 0x000fea0003800200 */
.L_x_0:
[----:B------:R-:W1:Y:S01]  /*0550*/  LDCU UR6, c[0x0][0x3a0] ;  /* 0x00007400ff0677ac */ /* 0x000e620008000800 */
[----:B------:R-:W-:-:S04]  /*0560*/  ISETP.GT.AND P0, PT, R7, R0, PT ;  /* 0x000000000700720c */ /* 0x000fc80003f04270 */
[----:B-1----:R-:W-:-:S13]  /*0570*/  ISETP.GT.OR P0, PT, R0, UR6, P0 ;  /* 0x0000000600007c0c */ /* 0x002fda0008704670 */
[----:B------:R-:W-:Y:S05]  /*0580*/  @P0 EXIT ;  /* 0x000000000000094d */ /* 0x000fea0003800000 */
[----:B0-----:R-:W-:-:S05]  /*0590*/  IMAD.MOV.U32 R3, RZ, RZ, -0x3c4c0000 ;  /* 0xc3b40000ff037424 */ /* 0x001fca00078e00ff */
[----:B------:R-:W-:Y:S01]  /*05a0*/  STG.E desc[UR4][R4.64], R3 ;  /* 0x0000000304007986 */ /* 0x000fe2000c101904 */
[----:B------:R-:W-:Y:S05]  /*05b0*/  EXIT ;  /* 0x000000000000794d */ /* 0x000fea0003800000 */
        .weak           $__internal_0_$__cuda_sm20_div_rn_f64_full
        .type           $__internal_0_$__cuda_sm20_div_rn_f64_full,@function
        .size           $__internal_0_$__cuda_sm20_div_rn_f64_full,(.L_x_9 - $__internal_0_$__cuda_sm20_div_rn_f64_full)
$__internal_0_$__cuda_sm20_div_rn_f64_full:
[----:B------:R-:W-:Y:S02]  /*05c0*/  IMAD.MOV.U32 R3, RZ, RZ, 0x3ff1df46 ;  /* 0x3ff1df46ff037424 */ /* 0x000fe400078e00ff */
[----:B------:R-:W-:Y:S02]  /*05d0*/  HFMA2 R10, -RZ, RZ, 0, 5.9604644775390625e-08 ;  /* 0x00000001ff0a7431 */ /* 0x000fe400000001ff */
[----:B------:R-:W-:Y:S01]  /*05e0*/  IMAD.MOV.U32 R2, RZ, RZ, -0x5dad62c7 ;  /* 0xa2529d39ff027424 */ /* 0x000fe200078e00ff */
[----:B------:R-:W-:Y:S01]  /*05f0*/  FSETP.GEU.AND P1, PT, |R9|, 1.469367938527859385e-39, PT ;  /* 0x001000000900780b */ /* 0x000fe20003f2e200 */
[----:B------:R-:W0:Y:S01]  /*0600*/  MUFU.RCP64H R11, R3 ;  /* 0x00000003000b7308 */ /* 0x000e220000001800 */
[----:B------:R-:W-:Y:S01]  /*0610*/  IMAD.MOV.U32 R21, RZ, RZ, 0x3f900000 ;  /* 0x3f900000ff157424 */ /* 0x000fe200078e00ff */
[----:B------:R-:W-:Y:S03]  /*0620*/  BSSY.RECONVERGENT B2, `(.L_x_4) ;  /* 0x0000045000027945 */ /* 0x000fe60003800200 */
[----:B------:R-:W-:Y:S01]  /*0630*/  VIADD R23, R21, 0xffffffff ;  /* 0xffffffff15177836 */ /* 0x000fe20000000000 */
[----:B0-----:R-:W-:-:S08]  /*0640*/  DFMA R12, R10, -R2, 1 ;  /* 0x3ff000000a0c742b */ /* 0x001fd00000000802 */
[----:B------:R-:W-:Y:S01]  /*0650*/  DFMA R14, R12, R12, R12 ;  /* 0x0000000c0c0e722b */ /* 0x000fe2000000000c */
[----:B------:R-:W-:Y:S01]  /*0660*/  LOP3.LUT R12, R9, 0x7ff00000, RZ, 0xc0, !PT ;  /* 0x7ff00000090c7812 */ /* 0x000fe200078ec0ff */
[----:B------:R-:W-:-:S03]  /*0670*/  IMAD.MOV.U32 R13, RZ, RZ, 0x1ca00000 ;  /* 0x1ca00000ff0d7424 */ /* 0x000fc600078e00ff */
[----:B------:R-:W-:Y:S01]  /*0680*/  ISETP.GE.U32.AND P0, PT, R12, 0x3f900000, PT ;  /* 0x3f9000000c00780c */ /* 0x000fe20003f06070 */
[----:B------:R-:W-:Y:S02]  /*0690*/  IMAD.MOV.U32 R20, RZ, RZ, R12 ;  /* 0x000000ffff147224 */ /* 0x000fe400078e000c */
[----:B------:R-:W-:Y:S01]  /*06a0*/  DFMA R16, R10, R14, R10 ;  /* 0x0000000e0a10722b */ /* 0x000fe2000000000a */
[----:B------:R-:W-:Y:S01]  /*06b0*/  SEL R13, R13, 0x63400000, !P0 ;  /* 0x634000000d0d7807 */ /* 0x000fe20004000000 */
[----:B------:R-:W-:-:S03]  /*06c0*/  IMAD.MOV.U32 R10, RZ, RZ, R8 ;  /* 0x000000ffff0a7224 */ /* 0x000fc600078e0008 */
[C-C-:B------:R-:W-:Y:S02]  /*06d0*/  @!P1 LOP3.LUT R14, R13.reuse, 0x80000000, R9.reuse, 0xf8, !PT ;  /* 0x800000000d0e9812 */ /* 0x140fe400078ef809 */
[----:B------:R-:W-:Y:S01]  /*06e0*/  LOP3.LUT R11, R13, 0x800fffff, R9, 0xf8, !PT ;  /* 0x800fffff0d0b7812 */ /* 0x000fe200078ef809 */
[----:B------:R-:W-:Y:S01]  /*06f0*/  DFMA R18, R16, -R2, 1 ;  /* 0x3ff000001012742b */ /* 0x000fe20000000802 */
[----:B------:R-:W-:Y:S02]  /*0700*/  @!P1 LOP3.LUT R15, R14, 0x100000, RZ, 0xfc, !PT ;  /* 0x001000000e0f9812 */ /* 0x000fe400078efcff */
[----:B------:R-:W-:-:S06]  /*0710*/  @!P1 MOV R14, RZ ;  /* 0x000000ff000e9202 */ /* 0x000fcc0000000f00 */
[----:B------:R-:W-:Y:S02]  /*0720*/  @!P1 DFMA R10, R10, 2, -R14 ;  /* 0x400000000a0a982b */ /* 0x000fe4000000080e */
[----:B------:R-:W-:-:S08]  /*0730*/  DFMA R14, R16, R18, R16 ;  /* 0x00000012100e722b */ /* 0x000fd00000000010 */
[----:B------:R-:W-:Y:S01]  /*0740*/  @!P1 LOP3.LUT R20, R11, 0x7ff00000, RZ, 0xc0, !PT ;  /* 0x7ff000000b149812 */ /* 0x000fe200078ec0ff */
[----:B------:R-:W-:-:S03]  /*0750*/  DMUL R16, R14, R10 ;  /* 0x0000000a0e107228 */ /* 0x000fc60000000000 */
[----:B------:R-:W-:-:S04]  /*0760*/  IADD3 R22, PT, PT, R20, -0x1, RZ ;  /* 0xffffffff14167810 */ /* 0x000fc80007ffe0ff */
[----:B------:R-:W-:Y:S01]  /*0770*/  ISETP.GT.U32.AND P0, PT, R22, 0x7feffffe, PT ;  /* 0x7feffffe1600780c */ /* 0x000fe20003f04070 */
[----:B------:R-:W-:-:S03]  /*0780*/  DFMA R18, R16, -R2, R10 ;  /* 0x800000021012722b */ /* 0x000fc6000000000a */
[----:B------:R-:W-:-:S05]  /*0790*/  ISETP.GT.U32.OR P0, PT, R23, 0x7feffffe, P0 ;  /* 0x7feffffe1700780c */ /* 0x000fca0000704470 */
[----:B------:R-:W-:-:S08]  /*07a0*/  DFMA R14, R14, R18, R16 ;  /* 0x000000120e0e722b */ /* 0x000fd00000000010 */
[----:B------:R-:W-:Y:S05]  /*07b0*/  @P0 BRA `(.L_x_5) ;  /* 0x0000000000680947 */ /* 0x000fea0003800000 */
[----:B------:R-:W-:Y:S02]  /*07c0*/  IMAD.MOV.U32 R9, RZ, RZ, 0x3f900000 ;  /* 0x3f900000ff097424 */ /* 0x000fe400078e00ff */
[----:B------:R-:W-:-:S03]  /*07d0*/  IMAD.MOV.U32 R8, RZ, RZ, RZ ;  /* 0x000000ffff087224 */ /* 0x000fc600078e00ff */
[----:B------:R-:W-:-:S04]  /*07e0*/  VIADDMNMX R12, R12, -R9, 0xb9600000, !PT ;  /* 0xb96000000c0c7446 */ /* 0x000fc80007800909 */
[----:B------:R-:W-:-:S04]  /*07f0*/  VIMNMX R12, PT, PT, R12, 0x46a00000, PT ;  /* 0x46a000000c0c7848 */ /* 0x000fc80003fe0100 */
[----:B------:R-:W-:-:S05]  /*0800*/  IADD3 R16, PT, PT, -R13, R12, RZ ;  /* 0x0000000c0d107210 */ /* 0x000fca0007ffe1ff */
[----:B------:R-:W-:-:S06]  /*0810*/  VIADD R9, R16, 0x7fe00000 ;  /* 0x7fe0000010097836 */ /* 0x000fcc0000000000 */
[----:B------:R-:W-:-:S10]  /*0820*/  DMUL R12, R14, R8 ;  /* 0x000000080e0c7228 */ /* 0x000fd40000000000 */
[----:B------:R-:W-:-:S13]  /*0830*/  FSETP.GTU.AND P0, PT, |R13|, 1.469367938527859385e-39, PT ;  /* 0x001000000d00780b */ /* 0x000fda0003f0c200 */
[----:B------:R-:W-:Y:S05]  /*0840*/  @P0 BRA `(.L_x_6) ;  /* 0x0000000000880947 */ /* 0x000fea0003800000 */
[----:B------:R-:W-:Y:S01]  /*0850*/  DFMA R2, R14, -R2, R10 ;  /* 0x800000020e02722b */ /* 0x000fe2000000000a */
[----:B------:R-:W-:-:S09]  /*0860*/  MOV R8, RZ ;  /* 0x000000ff00087202 */ /* 0x000fd20000000f00 */
[C---:B------:R-:W-:Y:S02]  /*0870*/  FSETP.NEU.AND P0, PT, R3.reuse, RZ, PT ;  /* 0x000000ff0300720b */ /* 0x040fe40003f0d000 */
[----:B------:R-:W-:-:S04]  /*0880*/  LOP3.LUT R2, R3, 0x3f91df46, RZ, 0x3c, !PT ;  /* 0x3f91df4603027812 */ /* 0x000fc800078e3cff */
[----:B------:R-:W-:-:S04]  /*0890*/  LOP3.LUT R11, R2, 0x80000000, RZ, 0xc0, !PT ;  /* 0x80000000020b7812 */ /* 0x000fc800078ec0ff */
[----:B------:R-:W-:-:S03]  /*08a0*/  LOP3.LUT R9, R11, R9, RZ, 0xfc, !PT ;  /* 0x000000090b097212 */ /* 0x000fc600078efcff */
[----:B------:R-:W-:Y:S05]  /*08b0*/  @!P0 BRA `(.L_x_6) ;  /* 0x00000000006c8947 */ /* 0x000fea0003800000 */
[----:B------:R-:W-:Y:S01]  /*08c0*/  IMAD.MOV R3, RZ, RZ, -R16 ;  /* 0x000000ffff037224 */ /* 0x000fe200078e0a10 */
[----:B------:R-:W-:Y:S01]  /*08d0*/  DMUL.RP R8, R14, R8 ;  /* 0x000000080e087228 */ /* 0x000fe20000008000 */
[----:B------:R-:W-:-:S06]  /*08e0*/  IMAD.MOV.U32 R2, RZ, RZ, RZ ;  /* 0x000000ffff027224 */ /* 0x000fcc00078e00ff */
[----:B------:R-:W-:-:S03]  /*08f0*/  DFMA R2, R12, -R2, R14 ;  /* 0x800000020c02722b */ /* 0x000fc6000000000e */
[----:B------:R-:W-:-:S03]  /*0900*/  LOP3.LUT R11, R9, R11, RZ, 0x3c, !PT ;  /* 0x0000000b090b7212 */ /* 0x000fc600078e3cff */
[----:B------:R-:W-:-:S04]  /*0910*/  IADD3 R2, PT, PT, -R16, -0x43300000, RZ ;  /* 0xbcd0000010027810 */ /* 0x000fc80007ffe1ff */
[----:B------:R-:W-:-:S04]  /*0920*/  FSETP.NEU.AND P0, PT, |R3|, R2, PT ;  /* 0x000000020300720b */ /* 0x000fc80003f0d200 */
[----:B------:R-:W-:Y:S02]  /*0930*/  FSEL R12, R8, R12, !P0 ;  /* 0x0000000c080c7208 */ /* 0x000fe40004000000 */
[----:B------:R-:W-:Y:S01]  /*0940*/  FSEL R13, R11, R13, !P0 ;  /* 0x0000000d0b0d7208 */ /* 0x000fe20004000000 */
[----:B------:R-:W-:Y:S06]  /*0950*/  BRA `(.L_x_6) ;  /* 0x0000000000447947 */ /* 0x000fec0003800000 */
.L_x_5:
[----:B------:R-:W-:-:S14]  /*0960*/  DSETP.NAN.AND P0, PT, R8, R8, PT ;  /* 0x000000080800722a */ /* 0x000fdc0003f08000 */
[----:B------:R-:W-:Y:S05]  /*0970*/  @P0 BRA `(.L_x_7) ;  /* 0x0000000000340947 */ /* 0x000fea0003800000 */
[----:B------:R-:W-:Y:S01]  /*0980*/  ISETP.NE.AND P0, PT, R20, R21, PT ;  /* 0x000000151400720c */ /* 0x000fe20003f05270 */
[----:B------:R-:W-:Y:S01]  /*0990*/  IMAD.MOV.U32 R13, RZ, RZ, -0x80000 ;  /* 0xfff80000ff0d7424 */ /* 0x000fe200078e00ff */
[----:B------:R-:W-:-:S11]  /*09a0*/  MOV R12, 0x0 ;  /* 0x00000000000c7802 */ /* 0x000fd60000000f00 */
[----:B------:R-:W-:Y:S05]  /*09b0*/  @!P0 BRA `(.L_x_6) ;  /* 0x00000000002c8947 */ /* 0x000fea0003800000 */
[----:B------:R-:W-:Y:S02]  /*09c0*/  ISETP.NE.AND P0, PT, R20, 0x7ff00000, PT ;  /* 0x7ff000001400780c */ /* 0x000fe40003f05270 */
[----:B------:R-:W-:Y:S02]  /*09d0*/  LOP3.LUT R8, R9, 0x3f91df46, RZ, 0x3c, !PT ;  /* 0x3f91df4609087812 */ /* 0x000fe400078e3cff */
[----:B------:R-:W-:Y:S02]  /*09e0*/  ISETP.EQ.OR P0, PT, R21, RZ, !P0 ;  /* 0x000000ff1500720c */ /* 0x000fe40004702670 */
[----:B------:R-:W-:-:S11]  /*09f0*/  LOP3.LUT R13, R8, 0x80000000, RZ, 0xc0, !PT ;  /* 0x80000000080d7812 */ /* 0x000fd600078ec0ff */
[----:B------:R-:W-:Y:S01]  /*0a00*/  @P0 LOP3.LUT R2, R13, 0x7ff00000, RZ, 0xfc, !PT ;  /* 0x7ff000000d020812 */ /* 0x000fe200078efcff */
[----:B------:R-:W-:Y:S01]  /*0a10*/  @!P0 IMAD.MOV.U32 R12, RZ, RZ, RZ ;  /* 0x000000ffff0c8224 */ /* 0x000fe200078e00ff */
[----:B------:R-:W-:-:S03]  /*0a20*/  @P0 MOV R12, RZ ;  /* 0x000000ff000c0202 */ /* 0x000fc60000000f00 */
[----:B------:R-:W-:Y:S01]  /*0a30*/  @P0 IMAD.MOV.U32 R13, RZ, RZ, R2 ;  /* 0x000000ffff0d0224 */ /* 0x000fe200078e0002 */
[----:B------:R-:W-:Y:S06]  /*0a40*/  BRA `(.L_x_6) ;  /* 0x0000000000087947 */ /* 0x000fec0003800000 */
.L_x_7:
[----:B------:R-:W-:Y:S01]  /*0a50*/  LOP3.LUT R13, R9, 0x80000, RZ, 0xfc, !PT ;  /* 0x00080000090d7812 */ /* 0x000fe200078efcff */
[----:B------:R-:W-:-:S07]  /*0a60*/  IMAD.MOV.U32 R12, RZ, RZ, R8 ;  /* 0x000000ffff0c7224 */ /* 0x000fce00078e0008 */
.L_x_6:
[----:B------:R-:W-:Y:S05]  /*0a70*/  BSYNC.RECONVERGENT B2 ;  /* 0x0000000000027941 */ /* 0x000fea0003800200 */
.L_x_4:
[----:B------:R-:W-:Y:S01]  /*0a80*/  MOV R2, R6 ;  /* 0x0000000600027202 */ /* 0x000fe20000000f00 */
[----:B------:R-:W-:-:S04]  /*0a90*/  IMAD.MOV.U32 R3, RZ, RZ, 0x0 ;  /* 0x00000000ff037424 */ /* 0x000fc800078e00ff */
[----:B------:R-:W-:Y:S05]  /*0aa0*/  RET.REL.NODEC R2 `(_Z16dotProductKernelPfS_S_Pii) ;  /* 0xfffffff402547950 */ /* 0x000fea0003c3ffff */
.L_x_8:
[----:B------:R-:W-:-:S00]  /*0ab0*/  BRA `(.L_x_8) ;  /* 0xfffffffc00fc7947 */ /* 0x000fc0000383ffff */
[----:B------:R-:W-:-:S00]  /*0ac0*/  NOP ;  /* 0x0000000000007918 */ /* 0x000fc00000000000 */
        /* <DEDUP_REMOVED lines=11> */
.L_x_9:


//--------------------- .nv.shared.reserved.0     --------------------------
	.section	.nv.shared.reserved.0,"aw",@nobits
	.weak		__nv_reservedSMEM_offset_0_alias
	.size		__nv_reservedSMEM_offset_0_alias, 0, 64
	.other		__nv_reservedSMEM_offset_0_alias,@"STO_CUDA_RESERVED_SHARED STV_DEFAULT"
__nv_reservedSMEM_offset_0_alias:
	.zero		0
	.zero		64


//--------------------- .nv.constant0._Z16dotProductKernelPfS_S_Pii --------------------------
	.section	.nv.constant0._Z16dotProductKernelPfS_S_Pii,"a",@progbits
	.sectionflags	@""
	.align	4
.nv.constant0._Z16dotProductKernelPfS_S_Pii:
	.zero		932


//--------------------- SYMBOLS --------------------------

	.type		.nv.reservedSmem.offset0,@object
	.size		.nv.reservedSmem.offset0,0x4
